	.headerflags	@"EF_CUDA_TEXMODE_UNIFIED EF_CUDA_64BIT_ADDRESS EF_CUDA_ACCELERATORS EF_CUDA_SM90 EF_CUDA_VIRTUAL_SM(EF_CUDA_SM90)"
	.elftype	@"ET_EXEC"


//--------------------- .nv.info                  --------------------------
	.section	.nv.info,"",@"SHT_CUDA_INFO"
	.align	4


	//----- nvinfo : EIATTR_REGCOUNT
	.align		4
        /*0000*/ 	.byte	0x04, 0x2f
        /*0002*/ 	.short	(.L_3 - .L_2)
	.align		4
.L_2:
        /*0004*/ 	.word	index@(triton_per_fused_add_div_sqrt_sub_var_mean_11)
        /*0008*/ 	.word	0x00000015


	//----- nvinfo : EIATTR_MIN_STACK_SIZE
	.align		4
.L_3:
        /*000c*/ 	.byte	0x04, 0x12
        /*000e*/ 	.short	(.L_5 - .L_4)
	.align		4
.L_4:
        /*0010*/ 	.word	index@(triton_per_fused_add_div_sqrt_sub_var_mean_11)
        /*0014*/ 	.word	0x00000000


	//----- nvinfo : EIATTR_FRAME_SIZE
	.align		4
.L_5:
        /*0018*/ 	.byte	0x04, 0x11
        /*001a*/ 	.short	(.L_7 - .L_6)
	.align		4
.L_6:
        /*001c*/ 	.word	index@(triton_per_fused_add_div_sqrt_sub_var_mean_11)
        /*0020*/ 	.word	0x00000000


	//----- nvinfo : EIATTR_MIN_STACK_SIZE
	.align		4
.L_7:
        /*0024*/ 	.byte	0x04, 0x12
        /*0026*/ 	.short	(.L_9 - .L_8)
	.align		4
.L_8:
        /*0028*/ 	.word	index@(triton_per_fused_add_div_sqrt_sub_var_mean_11)
        /*002c*/ 	.word	0x00000000
.L_9:


//--------------------- .nv.info.triton_per_fused_add_div_sqrt_sub_var_mean_11 --------------------------
	.section	.nv.info.triton_per_fused_add_div_sqrt_sub_var_mean_11,"",@"SHT_CUDA_INFO"
	.sectionflags	@""
	.align	4


	//----- nvinfo : EIATTR_CUDA_API_VERSION
	.align		4
        /*0000*/ 	.byte	0x04, 0x37
        /*0002*/ 	.short	(.L_11 - .L_10)
.L_10:
        /*0004*/ 	.word	0x0000007c


	//----- nvinfo : EIATTR_KPARAM_INFO
	.align		4
.L_11:
        /*0008*/ 	.byte	0x04, 0x17
        /*000a*/ 	.short	(.L_13 - .L_12)
.L_12:
        /*000c*/ 	.word	0x00000000
        /*0010*/ 	.short	0x0004
        /*0012*/ 	.short	0x001c
        /*0014*/ 	.byte	0x00, 0xf0, 0x11, 0x00


	//----- nvinfo : EIATTR_KPARAM_INFO
	.align		4
.L_13:
        /*0018*/ 	.byte	0x04, 0x17
        /*001a*/ 	.short	(.L_15 - .L_14)
.L_14:
        /*001c*/ 	.word	0x00000000
        /*0020*/ 	.short	0x0003
        /*0022*/ 	.short	0x0018
        /*0024*/ 	.byte	0x00, 0xf0, 0x11, 0x00


	//----- nvinfo : EIATTR_KPARAM_INFO
	.align		4
.L_15:
        /*0028*/ 	.byte	0x04, 0x17
        /*002a*/ 	.short	(.L_17 - .L_16)
.L_16:
        /*002c*/ 	.word	0x00000000
        /*0030*/ 	.short	0x0002
        /*0032*/ 	.short	0x0010
        /*0034*/ 	.byte	0x00, 0xf4, 0x21, 0x00


	//----- nvinfo : EIATTR_KPARAM_INFO
	.align		4
.L_17:
        /*0038*/ 	.byte	0x04, 0x17
        /*003a*/ 	.short	(.L_19 - .L_18)
.L_18:
        /*003c*/ 	.word	0x00000000
        /*0040*/ 	.short	0x0001
        /*0042*/ 	.short	0x0008
        /*0044*/ 	.byte	0x00, 0xf4, 0x21, 0x00


	//----- nvinfo : EIATTR_KPARAM_INFO
	.align		4
.L_19:
        /*0048*/ 	.byte	0x04, 0x17
        /*004a*/ 	.short	(.L_21 - .L_20)
.L_20:
        /*004c*/ 	.word	0x00000000
        /*0050*/ 	.short	0x0000
        /*0052*/ 	.short	0x0000
        /*0054*/ 	.byte	0x00, 0xf4, 0x21, 0x00


	//----- nvinfo : EIATTR_SPARSE_MMA_MASK
	.align		4
.L_21:
        /*0058*/ 	.byte	0x03, 0x50
        /*005a*/ 	.short	0x0000


	//----- nvinfo : EIATTR_MAXREG_COUNT
	.align		4
        /*005c*/ 	.byte	0x03, 0x1b
        /*005e*/ 	.short	0x00ff


	//----- nvinfo : EIATTR_COOP_GROUP_MASK_REGIDS
	.align		4
        /*0060*/ 	.byte	0x04, 0x29
        /*0062*/ 	.short	(.L_23 - .L_22)


	//   ....[0]....
.L_22:
        /*0064*/ 	.word	0xffffffff


	//   ....[1]....
        /*0068*/ 	.word	0xffffffff


	//   ....[2]....
        /*006c*/ 	.word	0xffffffff


	//   ....[3]....
        /*0070*/ 	.word	0xffffffff


	//   ....[4]....
        /*0074*/ 	.word	0xffffffff


	//   ....[5]....
        /*0078*/ 	.word	0xffffffff


	//   ....[6]....
        /*007c*/ 	.word	0xffffffff


	//   ....[7]....
        /*0080*/ 	.word	0xffffffff


	//   ....[8]....
        /*0084*/ 	.word	0xffffffff


	//   ....[9]....
        /*0088*/ 	.word	0xffffffff


	//   ....[10]....
        /*008c*/ 	.word	0xffffffff


	//   ....[11]....
        /*0090*/ 	.word	0xffffffff


	//----- nvinfo : EIATTR_COOP_GROUP_INSTR_OFFSETS
	.align		4
.L_23:
        /*0094*/ 	.byte	0x04, 0x28
        /*0096*/ 	.short	(.L_25 - .L_24)


	//   ....[0]....
.L_24:
        /*0098*/ 	.word	0x00000120


	//   ....[1]....
        /*009c*/ 	.word	0x00000150


	//   ....[2]....
        /*00a0*/ 	.word	0x00000190


	//   ....[3]....
        /*00a4*/ 	.word	0x000001d0


	//   ....[4]....
        /*00a8*/ 	.word	0x000001f0


	//   ....[5]....
        /*00ac*/ 	.word	0x00000240


	//   ....[6]....
        /*00b0*/ 	.word	0x00000320


	//   ....[7]....
        /*00b4*/ 	.word	0x00000340


	//   ....[8]....
        /*00b8*/ 	.word	0x00000360


	//   ....[9]....
        /*00bc*/ 	.word	0x00000390


	//   ....[10]....
        /*00c0*/ 	.word	0x000003b0


	//   ....[11]....
        /*00c4*/ 	.word	0x00000430


	//----- nvinfo : EIATTR_EXIT_INSTR_OFFSETS
	.align		4
.L_25:
        /*00c8*/ 	.byte	0x04, 0x1c
        /*00ca*/ 	.short	(.L_27 - .L_26)


	//   ....[0]....
.L_26:
        /*00cc*/ 	.word	0x00000630


	//----- nvinfo : EIATTR_REQNTID
	.align		4
.L_27:
        /*00d0*/ 	.byte	0x04, 0x10
        /*00d2*/ 	.short	(.L_29 - .L_28)
.L_28:
        /*00d4*/ 	.word	0x00000040
        /*00d8*/ 	.word	0x00000001
        /*00dc*/ 	.word	0x00000001


	//----- nvinfo : EIATTR_CBANK_PARAM_SIZE
	.align		4
.L_29:
        /*00e0*/ 	.byte	0x03, 0x19
        /*00e2*/ 	.short	0x0020


	//----- nvinfo : EIATTR_PARAM_CBANK
	.align		4
        /*00e4*/ 	.byte	0x04, 0x0a
        /*00e6*/ 	.short	(.L_31 - .L_30)
	.align		4
.L_30:
        /*00e8*/ 	.word	index@(.nv.constant0.triton_per_fused_add_div_sqrt_sub_var_mean_11)
        /*00ec*/ 	.short	0x0210
        /*00ee*/ 	.short	0x0020


	//----- nvinfo : EIATTR_SW_WAR
	.align		4
.L_31:
        /*00f0*/ 	.byte	0x04, 0x36
        /*00f2*/ 	.short	(.L_33 - .L_32)
.L_32:
        /*00f4*/ 	.word	0x00000008
.L_33:


//--------------------- .nv.callgraph             --------------------------
	.section	.nv.callgraph,"",@"SHT_CUDA_CALLGRAPH"
	.align	4
	.sectionentsize	8
	.align		4
        /*0000*/ 	.word	0x00000000
	.align		4
        /*0004*/ 	.word	0xffffffff
	.align		4
        /*0008*/ 	.word	0x00000000
	.align		4
        /*000c*/ 	.word	0xfffffffe
	.align		4
        /*0010*/ 	.word	0x00000000
	.align		4
        /*0014*/ 	.word	0xfffffffd
	.align		4
        /*0018*/ 	.word	0x00000000
	.align		4
        /*001c*/ 	.word	0xfffffffc


//--------------------- .nv.constant4             --------------------------
	.section	.nv.constant4,"a",@progbits
	.align	8
	.align		8
.nv.constant4:
        /*0000*/ 	.dword	_$_str
	.align		8
        /*0008*/ 	.dword	_$_str_$_2


//--------------------- .text.triton_per_fused_add_div_sqrt_sub_var_mean_11 --------------------------
	.section	.text.triton_per_fused_add_div_sqrt_sub_var_mean_11,"ax",@progbits
	.sectionflags	@"SHF_BARRIERS=1"
	.align	128
        .global         triton_per_fused_add_div_sqrt_sub_var_mean_11
        .type           triton_per_fused_add_div_sqrt_sub_var_mean_11,@function
        .size           triton_per_fused_add_div_sqrt_sub_var_mean_11,(.L_x_1 - triton_per_fused_add_div_sqrt_sub_var_mean_11)
        .other          triton_per_fused_add_div_sqrt_sub_var_mean_11,@"STO_CUDA_ENTRY STV_DEFAULT"
triton_per_fused_add_div_sqrt_sub_var_mean_11:
.text.triton_per_fused_add_div_sqrt_sub_var_mean_11:
[----:B------:R-:W-:Y:S01]  /*0000*/  LDC R1, c[0x0][0x28] ;  /* 0x00000a00ff017b82 */ /* 0x000fe20000000800 */
[----:B------:R-:W1:Y:S07]  /*0010*/  S2R R14, SR_TID.X ;  /* 0x00000000000e7919 */ /* 0x000e6e0000002100 */
[----:B------:R-:W2:Y:S01]  /*0020*/  LDC.64 R4, c[0x0][0x218] ;  /* 0x00008600ff047b82 */ /* 0x000ea20000000a00 */
[----:B------:R-:W-:Y:S01]  /*0030*/  ULDC.64 UR6, c[0x0][0x208] ;  /* 0x0000820000067ab9 */ /* 0x000fe20000000a00 */
[----:B------:R-:W3:Y:S01]  /*0040*/  S2R R2, SR_CTAID.X ;  /* 0x0000000000027919 */ /* 0x000ee20000002500 */
[----:B-1----:R-:W-:-:S04]  /*0050*/  SHF.L.U32 R3, R14, 0x2, RZ ;  /* 0x000000020e037819 */ /* 0x002fc800000006ff */
[----:B------:R-:W-:-:S04]  /*0060*/  LOP3.LUT R7, R3, 0xfc, RZ, 0xc0, !PT ;  /* 0x000000fc03077812 */ /* 0x000fc800078ec0ff */
[----:B---3--:R-:W-:-:S05]  /*0070*/  LEA R0, R2, R7, 0x8 ;  /* 0x0000000702007211 */ /* 0x008fca00078e40ff */
[----:B--2---:R-:W-:-:S06]  /*0080*/  IMAD.WIDE R4, R0, 0x4, R4 ;  /* 0x0000000400047825 */ /* 0x004fcc00078e0204 */
[----:B------:R-:W2:Y:S01]  /*0090*/  LDG.E.128 R4, desc[UR6][R4.64] ;  /* 0x0000000604047981 */ /* 0x000ea2000c1e1d00 */
[----:B------:R-:W1:Y:S01]  /*00a0*/  S2UR UR5, SR_CgaCtaId ;  /* 0x00000000000579c3 */ /* 0x000e620000008800 */
[C---:B------:R-:W-:Y:S01]  /*00b0*/  LOP3.LUT P1, RZ, R14.reuse, 0x1f, RZ, 0xc0, !PT ;  /* 0x0000001f0eff7812 */ /* 0x040fe2000782c0ff */
[----:B------:R-:W-:Y:S01]  /*00c0*/  UMOV UR4, 0x400 ;  /* 0x0000040000047882 */ /* 0x000fe20000000000 */
[----:B------:R-:W-:Y:S01]  /*00d0*/  ISETP.GE.AND P2, PT, R14, 0x2, PT ;  /* 0x000000020e00780c */ /* 0x000fe20003f46270 */
[----:B-1----:R-:W-:Y:S01]  /*00e0*/  UPRMT UR4, UR5, 0x654, UR4 ;  /* 0x0000065405047896 */ /* 0x002fe20008000004 */
[----:B--2---:R-:W-:-:S04]  /*00f0*/  FADD R11, R4, R5 ;  /* 0x00000005040b7221 */ /* 0x004fc80000000000 */
[----:B------:R-:W-:-:S04]  /*0100*/  FADD R10, R6, R11 ;  /* 0x0000000b060a7221 */ /* 0x000fc80000000000 */
[----:B------:R-:W-:-:S05]  /*0110*/  FADD R10, R7, R10 ;  /* 0x0000000a070a7221 */ /* 0x000fca0000000000 */
[----:B------:R-:W1:Y:S02]  /*0120*/  SHFL.BFLY PT, R11, R10, 0x10, 0x1f ;  /* 0x0e001f000a0b7f89 */ /* 0x000e6400000e0000 */
[----:B-1----:R-:W-:Y:S01]  /*0130*/  FADD R11, R10, R11 ;  /* 0x0000000b0a0b7221 */ /* 0x002fe20000000000 */
[----:B------:R-:W-:-:S04]  /*0140*/  SHF.R.U32.HI R10, RZ, 0x3, R14 ;  /* 0x00000003ff0a7819 */ /* 0x000fc8000001160e */
[----:B------:R-:W1:Y:S01]  /*0150*/  SHFL.BFLY PT, R12, R11, 0x8, 0x1f ;  /* 0x0d001f000b0c7f89 */ /* 0x000e6200000e0000 */
[----:B------:R-:W-:Y:S01]  /*0160*/  LOP3.LUT R10, R10, 0x4, RZ, 0xc0, !PT ;  /* 0x000000040a0a7812 */ /* 0x000fe200078ec0ff */
[----:B-1----:R-:W-:Y:S01]  /*0170*/  FADD R12, R11, R12 ;  /* 0x0000000c0b0c7221 */ /* 0x002fe20000000000 */
[----:B------:R-:W-:-:S04]  /*0180*/  LOP3.LUT R11, R14, 0x1, RZ, 0xc0, !PT ;  /* 0x000000010e0b7812 */ /* 0x000fc800078ec0ff */
[----:B------:R-:W1:Y:S01]  /*0190*/  SHFL.BFLY PT, R13, R12, 0x4, 0x1f ;  /* 0x0c801f000c0d7f89 */ /* 0x000e6200000e0000 */
[----:B------:R-:W-:-:S04]  /*01a0*/  ISETP.NE.U32.AND P0, PT, R11, 0x1, PT ;  /* 0x000000010b00780c */ /* 0x000fc80003f05070 */
[----:B------:R-:W-:Y:S01]  /*01b0*/  ISETP.LT.AND P0, PT, R14, 0x2, P0 ;  /* 0x000000020e00780c */ /* 0x000fe20000701270 */
[----:B-1----:R-:W-:-:S05]  /*01c0*/  FADD R13, R12, R13 ;  /* 0x0000000d0c0d7221 */ /* 0x002fca0000000000 */
[----:B------:R-:W1:Y:S02]  /*01d0*/  SHFL.BFLY PT, R16, R13, 0x2, 0x1f ;  /* 0x0c401f000d107f89 */ /* 0x000e6400000e0000 */
[----:B-1----:R-:W-:-:S05]  /*01e0*/  FADD R16, R13, R16 ;  /* 0x000000100d107221 */ /* 0x002fca0000000000 */
[----:B------:R-:W1:Y:S02]  /*01f0*/  SHFL.BFLY PT, R15, R16, 0x1, 0x1f ;  /* 0x0c201f00100f7f89 */ /* 0x000e6400000e0000 */
[----:B-1----:R-:W-:-:S05]  /*0200*/  FADD R15, R16, R15 ;  /* 0x0000000f100f7221 */ /* 0x002fca0000000000 */
[----:B------:R-:W-:Y:S01]  /*0210*/  @!P1 STS [R10+UR4], R15 ;  /* 0x0000000f0a009988 */ /* 0x000fe20008000804 */
[----:B------:R-:W-:Y:S06]  /*0220*/  BAR.SYNC.DEFER_BLOCKING 0x0 ;  /* 0x0000000000007b1d */ /* 0x000fec0000010000 */
[----:B------:R-:W1:Y:S04]  /*0230*/  @!P2 LDS R9, [R3+UR4] ;  /* 0x000000040309a984 */ /* 0x000e680008000800 */
[----:B-1----:R-:W1:Y:S02]  /*0240*/  SHFL.BFLY PT, R12, R9, 0x1, 0x1f ;  /* 0x0c201f00090c7f89 */ /* 0x002e6400000e0000 */
[----:B-1----:R-:W-:-:S05]  /*0250*/  FADD R12, R9, R12 ;  /* 0x0000000c090c7221 */ /* 0x002fca0000000000 */
[----:B------:R-:W-:Y:S01]  /*0260*/  @P0 STS [R3+UR4], R12 ;  /* 0x0000000c03000988 */ /* 0x000fe20008000804 */
[----:B------:R-:W-:Y:S06]  /*0270*/  BAR.SYNC.DEFER_BLOCKING 0x0 ;  /* 0x0000000000007b1d */ /* 0x000fec0000010000 */
[----:B------:R-:W1:Y:S02]  /*0280*/  LDS R11, [UR4] ;  /* 0x00000004ff0b7984 */ /* 0x000e640008000800 */
[----:B-1----:R-:W-:-:S04]  /*0290*/  FADD R16, RZ, R11 ;  /* 0x0000000bff107221 */ /* 0x002fc80000000000 */
[C---:B------:R-:W-:Y:S01]  /*02a0*/  FFMA R5, R16.reuse, -0.00390625, R5 ;  /* 0xbb80000010057823 */ /* 0x040fe20000000005 */
[C---:B------:R-:W-:Y:S01]  /*02b0*/  FFMA R4, R16.reuse, -0.00390625, R4 ;  /* 0xbb80000010047823 */ /* 0x040fe20000000004 */
[C---:B------:R-:W-:Y:S01]  /*02c0*/  FFMA R6, R16.reuse, -0.00390625, R6 ;  /* 0xbb80000010067823 */ /* 0x040fe20000000006 */
[----:B------:R-:W-:Y:S01]  /*02d0*/  FFMA R7, R16, -0.00390625, R7 ;  /* 0xbb80000010077823 */ /* 0x000fe20000000007 */
[----:B------:R-:W-:-:S04]  /*02e0*/  FMUL R9, R5, R5 ;  /* 0x0000000505097220 */ /* 0x000fc80000400000 */
[----:B------:R-:W-:-:S04]  /*02f0*/  FFMA R9, R4, R4, R9 ;  /* 0x0000000404097223 */ /* 0x000fc80000000009 */
[----:B------:R-:W-:-:S04]  /*0300*/  FFMA R16, R6, R6, R9 ;  /* 0x0000000606107223 */ /* 0x000fc80000000009 */
[----:B------:R-:W-:-:S05]  /*0310*/  FFMA R16, R7, R7, R16 ;  /* 0x0000000707107223 */ /* 0x000fca0000000010 */
[----:B------:R-:W1:Y:S02]  /*0320*/  SHFL.BFLY PT, R9, R16, 0x10, 0x1f ;  /* 0x0e001f0010097f89 */ /* 0x000e6400000e0000 */
[----:B-1----:R-:W-:-:S05]  /*0330*/  FADD R9, R16, R9 ;  /* 0x0000000910097221 */ /* 0x002fca0000000000 */
[----:B------:R-:W1:Y:S02]  /*0340*/  SHFL.BFLY PT, R12, R9, 0x8, 0x1f ;  /* 0x0d001f00090c7f89 */ /* 0x000e6400000e0000 */
[----:B-1----:R-:W-:-:S05]  /*0350*/  FADD R12, R9, R12 ;  /* 0x0000000c090c7221 */ /* 0x002fca0000000000 */
[----:B------:R-:W1:Y:S02]  /*0360*/  SHFL.BFLY PT, R11, R12, 0x4, 0x1f ;  /* 0x0c801f000c0b7f89 */ /* 0x000e6400000e0000 */
[----:B-1----:R-:W-:Y:S01]  /*0370*/  FADD R11, R12, R11 ;  /* 0x0000000b0c0b7221 */ /* 0x002fe20000000000 */
[----:B------:R-:W-:-:S04]  /*0380*/  HFMA2.MMA R12, -RZ, RZ, 0.9375, 0 ;  /* 0x3b800000ff0c7435 */ /* 0x000fc800000001ff */
[----:B------:R-:W1:Y:S02]  /*0390*/  SHFL.BFLY PT, R18, R11, 0x2, 0x1f ;  /* 0x0c401f000b127f89 */ /* 0x000e6400000e0000 */
[----:B-1----:R-:W-:-:S05]  /*03a0*/  FADD R18, R11, R18 ;  /* 0x000000120b127221 */ /* 0x002fca0000000000 */
[----:B------:R-:W1:Y:S02]  /*03b0*/  SHFL.BFLY PT, R13, R18, 0x1, 0x1f ;  /* 0x0c201f00120d7f89 */ /* 0x000e6400000e0000 */
[----:B-1----:R-:W-:Y:S01]  /*03c0*/  FADD R13, R18, R13 ;  /* 0x0000000d120d7221 */ /* 0x002fe20000000000 */
[----:B------:R-:W-:Y:S06]  /*03d0*/  BAR.SYNC.DEFER_BLOCKING 0x0 ;  /* 0x0000000000007b1d */ /* 0x000fec0000010000 */
[----:B------:R1:W-:Y:S02]  /*03e0*/  @!P1 STS [R10+UR4], R13 ;  /* 0x0000000d0a009988 */ /* 0x0003e40008000804 */
[----:B------:R-:W-:Y:S08]  /*03f0*/  BAR.SYNC.DEFER_BLOCKING 0x0 ;  /* 0x0000000000007b1d */ /* 0x000ff00000010000 */
[----:B-1----:R-:W1:Y:S01]  /*0400*/  LDC.64 R10, c[0x0][0x210] ;  /* 0x00008400ff0a7b82 */ /* 0x002e620000000a00 */
[----:B------:R-:W2:Y:S01]  /*0410*/  @!P2 LDS R8, [R3+UR4] ;  /* 0x000000040308a984 */ /* 0x000ea20008000800 */
[----:B------:R-:W-:-:S03]  /*0420*/  LOP3.LUT P2, RZ, R14, 0x3f, RZ, 0xc0, !PT ;  /* 0x0000003f0eff7812 */ /* 0x000fc6000784c0ff */
[----:B--2---:R-:W2:Y:S02]  /*0430*/  SHFL.BFLY PT, R9, R8, 0x1, 0x1f ;  /* 0x0c201f0008097f89 */ /* 0x004ea400000e0000 */
[----:B--2---:R-:W-:-:S05]  /*0440*/  FADD R16, R8, R9 ;  /* 0x0000000908107221 */ /* 0x004fca0000000000 */
[----:B------:R1:W-:Y:S01]  /*0450*/  @P0 STS [R3+UR4], R16 ;  /* 0x0000001003000988 */ /* 0x0003e20008000804 */
[----:B------:R-:W-:Y:S01]  /*0460*/  BAR.SYNC.DEFER_BLOCKING 0x0 ;  /* 0x0000000000007b1d */ /* 0x000fe20000010000 */
[----:B-1----:R-:W-:-:S05]  /*0470*/  IMAD.WIDE R2, R2, 0x4, R10 ;  /* 0x0000000402027825 */ /* 0x002fca00078e020a */
[----:B------:R-:W1:Y:S02]  /*0480*/  LDS R9, [UR4] ;  /* 0x00000004ff097984 */ /* 0x000e640008000800 */
[----:B-1----:R-:W-:-:S04]  /*0490*/  FADD R9, RZ, R9 ;  /* 0x00000009ff097221 */ /* 0x002fc80000000000 */
[----:B------:R-:W-:Y:S02]  /*04a0*/  FFMA R9, R9, R12, 1.00000001335143196e-10 ;  /* 0x2edbe6ff09097423 */ /* 0x000fe4000000000c */
[----:B------:R-:W1:Y:S02]  /*04b0*/  LDC.64 R12, c[0x0][0x220] ;  /* 0x00008800ff0c7b82 */ /* 0x000e640000000a00 */
[----:B------:R-:W2:Y:S06]  /*04c0*/  MUFU.SQRT R15, R9 ;  /* 0x00000009000f7308 */ /* 0x000eac0000002000 */
[----:B------:R-:W-:Y:S01]  /*04d0*/  BAR.SYNC.DEFER_BLOCKING 0x0 ;  /* 0x0000000000007b1d */ /* 0x000fe20000010000 */
[C---:B--2---:R-:W-:Y:S01]  /*04e0*/  FSETP.GEU.AND P1, PT, R15.reuse, 1.175494350822287508e-38, PT ;  /* 0x008000000f00780b */ /* 0x044fe20003f2e000 */
[C---:B------:R-:W-:Y:S01]  /*04f0*/  FMUL R8, R15.reuse, 0.25 ;  /* 0x3e8000000f087820 */ /* 0x040fe20000400000 */
[----:B------:R-:W-:-:S04]  /*0500*/  FSETP.GT.AND P0, PT, R15, 8.50705917302346158658e+37, PT ;  /* 0x7e8000000f00780b */ /* 0x000fc80003f04000 */
[----:B------:R-:W-:Y:S01]  /*0510*/  FSEL R16, R8, R15, P0 ;  /* 0x0000000f08107208 */ /* 0x000fe20000000000 */
[----:B-1----:R-:W-:Y:S01]  /*0520*/  IMAD.WIDE R8, R0, 0x4, R12 ;  /* 0x0000000400087825 */ /* 0x002fe200078e020c */
[----:B------:R-:W-:Y:S05]  /*0530*/  @!P2 STG.E desc[UR6][R2.64], R15 ;  /* 0x0000000f0200a986 */ /* 0x000fea000c101906 */
[----:B------:R-:W-:Y:S02]  /*0540*/  @!P1 FMUL R16, R16, 16777216 ;  /* 0x4b80000010109820 */ /* 0x000fe40000400000 */
[----:B------:R-:W-:Y:S01]  /*0550*/  @P0 FMUL R4, R4, 0.25 ;  /* 0x3e80000004040820 */ /* 0x000fe20000400000 */
[----:B------:R-:W-:Y:S01]  /*0560*/  @P0 FMUL R5, R5, 0.25 ;  /* 0x3e80000005050820 */ /* 0x000fe20000400000 */
[----:B------:R-:W-:Y:S01]  /*0570*/  @P0 FMUL R6, R6, 0.25 ;  /* 0x3e80000006060820 */ /* 0x000fe20000400000 */
[----:B------:R-:W-:Y:S01]  /*0580*/  @P0 FMUL R7, R7, 0.25 ;  /* 0x3e80000007070820 */ /* 0x000fe20000400000 */
[----:B------:R-:W1:Y:S01]  /*0590*/  MUFU.RCP R16, R16 ;  /* 0x0000001000107308 */ /* 0x000e620000001000 */
[----:B------:R-:W-:Y:S01]  /*05a0*/  @!P1 FMUL R4, R4, 16777216 ;  /* 0x4b80000004049820 */ /* 0x000fe20000400000 */
[----:B------:R-:W-:Y:S01]  /*05b0*/  @!P1 FMUL R5, R5, 16777216 ;  /* 0x4b80000005059820 */ /* 0x000fe20000400000 */
[----:B------:R-:W-:Y:S01]  /*05c0*/  @!P1 FMUL R6, R6, 16777216 ;  /* 0x4b80000006069820 */ /* 0x000fe20000400000 */
[----:B------:R-:W-:Y:S01]  /*05d0*/  @!P1 FMUL R7, R7, 16777216 ;  /* 0x4b80000007079820 */ /* 0x000fe20000400000 */
[C---:B-1----:R-:W-:Y:S01]  /*05e0*/  FMUL R4, R16.reuse, R4 ;  /* 0x0000000410047220 */ /* 0x042fe20000400000 */
[C---:B------:R-:W-:Y:S01]  /*05f0*/  FMUL R5, R16.reuse, R5 ;  /* 0x0000000510057220 */ /* 0x040fe20000400000 */
[C---:B------:R-:W-:Y:S01]  /*0600*/  FMUL R6, R16.reuse, R6 ;  /* 0x0000000610067220 */ /* 0x040fe20000400000 */
[----:B------:R-:W-:-:S05]  /*0610*/  FMUL R7, R16, R7 ;  /* 0x0000000710077220 */ /* 0x000fca0000400000 */
[----:B------:R-:W-:Y:S01]  /*0620*/  STG.E.128 desc[UR6][R8.64], R4 ;  /* 0x0000000408007986 */ /* 0x000fe2000c101d06 */
[----:B------:R-:W-:Y:S05]  /*0630*/  EXIT ;  /* 0x000000000000794d */ /* 0x000fea0003800000 */
.L_x_0:
[----:B------:R-:W-:-:S00]  /*0640*/  BRA `(.L_x_0) ;  /* 0xfffffffc00fc7947 */ /* 0x000fc0000383ffff */
[----:B------:R-:W-:-:S00]  /*0650*/  NOP ;  /* 0x0000000000007918 */ /* 0x000fc00000000000 */
        /* <DEDUP_REMOVED lines=10> */
.L_x_1:


//--------------------- .nv.global.init           --------------------------
	.section	.nv.global.init,"aw",@progbits
.nv.global.init:
	.type		_$_str,@object
	.size		_$_str,(_$_str_$_2 - _$_str)
_$_str:
        /*0000*/ 	.byte	0x5f, 0x5f, 0x43, 0x55, 0x44, 0x41, 0x5f, 0x46, 0x54, 0x5a, 0x00
	.type		_$_str_$_2,@object
	.size		_$_str_$_2,(.L_1 - _$_str_$_2)
_$_str_$_2:
        /*000b*/ 	.byte	0x5f, 0x5f, 0x43, 0x55, 0x44, 0x41, 0x5f, 0x50, 0x52, 0x45, 0x43, 0x5f, 0x53, 0x51, 0x52, 0x54
        /*001b*/ 	.byte	0x00
.L_1:


//--------------------- .nv.shared.triton_per_fused_add_div_sqrt_sub_var_mean_11 --------------------------
	.section	.nv.shared.triton_per_fused_add_div_sqrt_sub_var_mean_11,"aw",@nobits
	.sectionflags	@""
	.align	16
	.zero		1024


//--------------------- .nv.constant0.triton_per_fused_add_div_sqrt_sub_var_mean_11 --------------------------
	.section	.nv.constant0.triton_per_fused_add_div_sqrt_sub_var_mean_11,"a",@progbits
	.sectionflags	@""
	.align	4
.nv.constant0.triton_per_fused_add_div_sqrt_sub_var_mean_11:
	.zero		560
